//
// Generated by NVIDIA NVVM Compiler
//
// Compiler Build ID: CL-36424714
// Cuda compilation tools, release 13.0, V13.0.88
// Based on NVVM 20.0.0
//

.version 9.0
.target sm_100
.address_size 64

	// .globl	_Z10vector_addPfS_S_i

.visible .entry _Z10vector_addPfS_S_i(
	.param .u64 .ptr .align 1 _Z10vector_addPfS_S_i_param_0,
	.param .u64 .ptr .align 1 _Z10vector_addPfS_S_i_param_1,
	.param .u64 .ptr .align 1 _Z10vector_addPfS_S_i_param_2,
	.param .u32 _Z10vector_addPfS_S_i_param_3
)
{
	.reg .pred 	%p<10>;
	.reg .b32 	%r<23>;
	.reg .b32 	%f<88>;
	.reg .b64 	%rd<40>;

	ld.param.u64 	%rd22, [_Z10vector_addPfS_S_i_param_0];
	ld.param.u64 	%rd23, [_Z10vector_addPfS_S_i_param_1];
	ld.param.u64 	%rd24, [_Z10vector_addPfS_S_i_param_2];
	ld.param.u32 	%r16, [_Z10vector_addPfS_S_i_param_3];
	cvta.to.global.u64 	%rd1, %rd22;
	cvta.to.global.u64 	%rd2, %rd24;
	cvta.to.global.u64 	%rd3, %rd23;
	setp.lt.s32 	%p1, %r16, 1;
	@%p1 bra 	$L__BB0_13;
	and.b32  	%r1, %r16, 15;
	setp.lt.u32 	%p2, %r16, 16;
	mov.b32 	%r20, 0;
	@%p2 bra 	$L__BB0_4;
	and.b32  	%r20, %r16, 2147483632;
	neg.s32 	%r18, %r20;
	add.s64 	%rd36, %rd3, 32;
	add.s64 	%rd35, %rd2, 32;
	add.s64 	%rd34, %rd1, 32;
$L__BB0_3:
	.pragma "nounroll";
	ld.global.f32 	%f1, [%rd36+-32];
	ld.global.f32 	%f2, [%rd35+-32];
	add.f32 	%f3, %f1, %f2;
	st.global.f32 	[%rd34+-32], %f3;
	ld.global.f32 	%f4, [%rd36+-28];
	ld.global.f32 	%f5, [%rd35+-28];
	add.f32 	%f6, %f4, %f5;
	st.global.f32 	[%rd34+-28], %f6;
	ld.global.f32 	%f7, [%rd36+-24];
	ld.global.f32 	%f8, [%rd35+-24];
	add.f32 	%f9, %f7, %f8;
	st.global.f32 	[%rd34+-24], %f9;
	ld.global.f32 	%f10, [%rd36+-20];
	ld.global.f32 	%f11, [%rd35+-20];
	add.f32 	%f12, %f10, %f11;
	st.global.f32 	[%rd34+-20], %f12;
	ld.global.f32 	%f13, [%rd36+-16];
	ld.global.f32 	%f14, [%rd35+-16];
	add.f32 	%f15, %f13, %f14;
	st.global.f32 	[%rd34+-16], %f15;
	ld.global.f32 	%f16, [%rd36+-12];
	ld.global.f32 	%f17, [%rd35+-12];
	add.f32 	%f18, %f16, %f17;
	st.global.f32 	[%rd34+-12], %f18;
	ld.global.f32 	%f19, [%rd36+-8];
	ld.global.f32 	%f20, [%rd35+-8];
	add.f32 	%f21, %f19, %f20;
	st.global.f32 	[%rd34+-8], %f21;
	ld.global.f32 	%f22, [%rd36+-4];
	ld.global.f32 	%f23, [%rd35+-4];
	add.f32 	%f24, %f22, %f23;
	st.global.f32 	[%rd34+-4], %f24;
	ld.global.f32 	%f25, [%rd36];
	ld.global.f32 	%f26, [%rd35];
	add.f32 	%f27, %f25, %f26;
	st.global.f32 	[%rd34], %f27;
	ld.global.f32 	%f28, [%rd36+4];
	ld.global.f32 	%f29, [%rd35+4];
	add.f32 	%f30, %f28, %f29;
	st.global.f32 	[%rd34+4], %f30;
	ld.global.f32 	%f31, [%rd36+8];
	ld.global.f32 	%f32, [%rd35+8];
	add.f32 	%f33, %f31, %f32;
	st.global.f32 	[%rd34+8], %f33;
	ld.global.f32 	%f34, [%rd36+12];
	ld.global.f32 	%f35, [%rd35+12];
	add.f32 	%f36, %f34, %f35;
	st.global.f32 	[%rd34+12], %f36;
	ld.global.f32 	%f37, [%rd36+16];
	ld.global.f32 	%f38, [%rd35+16];
	add.f32 	%f39, %f37, %f38;
	st.global.f32 	[%rd34+16], %f39;
	ld.global.f32 	%f40, [%rd36+20];
	ld.global.f32 	%f41, [%rd35+20];
	add.f32 	%f42, %f40, %f41;
	st.global.f32 	[%rd34+20], %f42;
	ld.global.f32 	%f43, [%rd36+24];
	ld.global.f32 	%f44, [%rd35+24];
	add.f32 	%f45, %f43, %f44;
	st.global.f32 	[%rd34+24], %f45;
	ld.global.f32 	%f46, [%rd36+28];
	ld.global.f32 	%f47, [%rd35+28];
	add.f32 	%f48, %f46, %f47;
	st.global.f32 	[%rd34+28], %f48;
	add.s32 	%r18, %r18, 16;
	add.s64 	%rd36, %rd36, 64;
	add.s64 	%rd35, %rd35, 64;
	add.s64 	%rd34, %rd34, 64;
	setp.ne.s32 	%p3, %r18, 0;
	@%p3 bra 	$L__BB0_3;
$L__BB0_4:
	setp.eq.s32 	%p4, %r1, 0;
	@%p4 bra 	$L__BB0_13;
	and.b32  	%r7, %r16, 7;
	setp.lt.u32 	%p5, %r1, 8;
	@%p5 bra 	$L__BB0_7;
	mul.wide.u32 	%rd25, %r20, 4;
	add.s64 	%rd26, %rd3, %rd25;
	ld.global.f32 	%f49, [%rd26];
	add.s64 	%rd27, %rd2, %rd25;
	ld.global.f32 	%f50, [%rd27];
	add.f32 	%f51, %f49, %f50;
	add.s64 	%rd28, %rd1, %rd25;
	st.global.f32 	[%rd28], %f51;
	ld.global.f32 	%f52, [%rd26+4];
	ld.global.f32 	%f53, [%rd27+4];
	add.f32 	%f54, %f52, %f53;
	st.global.f32 	[%rd28+4], %f54;
	ld.global.f32 	%f55, [%rd26+8];
	ld.global.f32 	%f56, [%rd27+8];
	add.f32 	%f57, %f55, %f56;
	st.global.f32 	[%rd28+8], %f57;
	ld.global.f32 	%f58, [%rd26+12];
	ld.global.f32 	%f59, [%rd27+12];
	add.f32 	%f60, %f58, %f59;
	st.global.f32 	[%rd28+12], %f60;
	ld.global.f32 	%f61, [%rd26+16];
	ld.global.f32 	%f62, [%rd27+16];
	add.f32 	%f63, %f61, %f62;
	st.global.f32 	[%rd28+16], %f63;
	ld.global.f32 	%f64, [%rd26+20];
	ld.global.f32 	%f65, [%rd27+20];
	add.f32 	%f66, %f64, %f65;
	st.global.f32 	[%rd28+20], %f66;
	ld.global.f32 	%f67, [%rd26+24];
	ld.global.f32 	%f68, [%rd27+24];
	add.f32 	%f69, %f67, %f68;
	st.global.f32 	[%rd28+24], %f69;
	ld.global.f32 	%f70, [%rd26+28];
	ld.global.f32 	%f71, [%rd27+28];
	add.f32 	%f72, %f70, %f71;
	st.global.f32 	[%rd28+28], %f72;
	add.s32 	%r20, %r20, 8;
$L__BB0_7:
	setp.eq.s32 	%p6, %r7, 0;
	@%p6 bra 	$L__BB0_13;
	and.b32  	%r10, %r16, 3;
	setp.lt.u32 	%p7, %r7, 4;
	@%p7 bra 	$L__BB0_10;
	mul.wide.u32 	%rd29, %r20, 4;
	add.s64 	%rd30, %rd3, %rd29;
	ld.global.f32 	%f73, [%rd30];
	add.s64 	%rd31, %rd2, %rd29;
	ld.global.f32 	%f74, [%rd31];
	add.f32 	%f75, %f73, %f74;
	add.s64 	%rd32, %rd1, %rd29;
	st.global.f32 	[%rd32], %f75;
	ld.global.f32 	%f76, [%rd30+4];
	ld.global.f32 	%f77, [%rd31+4];
	add.f32 	%f78, %f76, %f77;
	st.global.f32 	[%rd32+4], %f78;
	ld.global.f32 	%f79, [%rd30+8];
	ld.global.f32 	%f80, [%rd31+8];
	add.f32 	%f81, %f79, %f80;
	st.global.f32 	[%rd32+8], %f81;
	ld.global.f32 	%f82, [%rd30+12];
	ld.global.f32 	%f83, [%rd31+12];
	add.f32 	%f84, %f82, %f83;
	st.global.f32 	[%rd32+12], %f84;
	add.s32 	%r20, %r20, 4;
$L__BB0_10:
	setp.eq.s32 	%p8, %r10, 0;
	@%p8 bra 	$L__BB0_13;
	mul.wide.u32 	%rd33, %r20, 4;
	add.s64 	%rd39, %rd1, %rd33;
	add.s64 	%rd38, %rd2, %rd33;
	add.s64 	%rd37, %rd3, %rd33;
	neg.s32 	%r22, %r10;
$L__BB0_12:
	.pragma "nounroll";
	ld.global.f32 	%f85, [%rd37];
	ld.global.f32 	%f86, [%rd38];
	add.f32 	%f87, %f85, %f86;
	st.global.f32 	[%rd39], %f87;
	add.s64 	%rd39, %rd39, 4;
	add.s64 	%rd38, %rd38, 4;
	add.s64 	%rd37, %rd37, 4;
	add.s32 	%r22, %r22, 1;
	setp.ne.s32 	%p9, %r22, 0;
	@%p9 bra 	$L__BB0_12;
$L__BB0_13:
	ret;

}
	// .globl	_Z5helloPcPi
.visible .entry _Z5helloPcPi(
	.param .u64 .ptr .align 1 _Z5helloPcPi_param_0,
	.param .u64 .ptr .align 1 _Z5helloPcPi_param_1
)
{
	.reg .b16 	%rs<4>;
	.reg .b32 	%r<2>;
	.reg .b64 	%rd<9>;

	ld.param.u64 	%rd1, [_Z5helloPcPi_param_0];
	ld.param.u64 	%rd2, [_Z5helloPcPi_param_1];
	cvta.to.global.u64 	%rd3, %rd1;
	cvta.to.global.u64 	%rd4, %rd2;
	mov.u32 	%r1, %tid.x;
	cvt.u64.u32 	%rd5, %r1;
	mul.wide.u32 	%rd6, %r1, 4;
	add.s64 	%rd7, %rd4, %rd6;
	ld.global.u8 	%rs1, [%rd7];
	add.s64 	%rd8, %rd3, %rd5;
	ld.global.u8 	%rs2, [%rd8];
	add.s16 	%rs3, %rs2, %rs1;
	st.global.u8 	[%rd8], %rs3;
	ret;

}


// ===== COMPILED SASS (sm_100) =====

	.target	sm_100

	.elftype	@"ET_EXEC"


//--------------------- .note.nv.tkinfo           --------------------------
	.section	.note.nv.tkinfo,"",@"SHT_NOTE"
	.sectionflags	@"SHF_NOTE_NV_TKINFO"
	.tkinfo
        /*0018*/ 	.word	0x00000002
        /*0030*/ 	.string	""
        /*0030*/ 	.string	"ptxas"
        /*0030*/ 	.string	"Cuda compilation tools, release 13.0, V13.0.88"
        /*0030*/ 	.string	"Build cuda_13.0.r13.0/compiler.36424714_0"
        /*0030*/ 	.string	"-arch sm_100 -m 64 "



//--------------------- .note.nv.cuinfo           --------------------------
	.section	.note.nv.cuinfo,"",@"SHT_NOTE"
	.sectionflags	@"SHF_NOTE_NV_CUINFO"
        /*0018*/ 	.short	0x0002
        /*001a*/ 	.short	0x0064
        /*001c*/ 	.short	0x0082
	.zero		2


//--------------------- .nv.info                  --------------------------
	.section	.nv.info,"",@"SHT_CUDA_INFO"
	.align	4


	//----- nvinfo : EIATTR_REGCOUNT
	.align		4
        /*0000*/ 	.byte	0x04, 0x2f
        /*0002*/ 	.short	(.L_1 - .L_0)
	.align		4
.L_0:
        /*0004*/ 	.word	index@(_Z10vector_addPfS_S_i)
        /*0008*/ 	.word	0x00000014


	//----- nvinfo : EIATTR_FRAME_SIZE
	.align		4
.L_1:
        /*000c*/ 	.byte	0x04, 0x11
        /*000e*/ 	.short	(.L_3 - .L_2)
	.align		4
.L_2:
        /*0010*/ 	.word	index@(_Z10vector_addPfS_S_i)
        /*0014*/ 	.word	0x00000000


	//----- nvinfo : EIATTR_REGCOUNT
	.align		4
.L_3:
        /*0018*/ 	.byte	0x04, 0x2f
        /*001a*/ 	.short	(.L_5 - .L_4)
	.align		4
.L_4:
        /*001c*/ 	.word	index@(_Z5helloPcPi)
        /*0020*/ 	.word	0x0000000a


	//----- nvinfo : EIATTR_FRAME_SIZE
	.align		4
.L_5:
        /*0024*/ 	.byte	0x04, 0x11
        /*0026*/ 	.short	(.L_7 - .L_6)
	.align		4
.L_6:
        /*0028*/ 	.word	index@(_Z5helloPcPi)
        /*002c*/ 	.word	0x00000000


	//----- nvinfo : EIATTR_MIN_STACK_SIZE
	.align		4
.L_7:
        /*0030*/ 	.byte	0x04, 0x12
        /*0032*/ 	.short	(.L_9 - .L_8)
	.align		4
.L_8:
        /*0034*/ 	.word	index@(_Z5helloPcPi)
        /*0038*/ 	.word	0x00000000


	//----- nvinfo : EIATTR_MIN_STACK_SIZE
	.align		4
.L_9:
        /*003c*/ 	.byte	0x04, 0x12
        /*003e*/ 	.short	(.L_11 - .L_10)
	.align		4
.L_10:
        /*0040*/ 	.word	index@(_Z10vector_addPfS_S_i)
        /*0044*/ 	.word	0x00000000
.L_11:


//--------------------- .nv.compat                --------------------------
	.section	.nv.compat,"",@"SHT_CUDA_COMPAT_INFO"
	.align	4
        /*0000*/ 	.byte	0x02, 0x09, 0x00, 0x00, 0x02, 0x02, 0x01, 0x00, 0x02, 0x05, 0x05, 0x00, 0x03, 0x07, 0x01, 0x01
        /*0010*/ 	.byte	0x02, 0x03, 0x00, 0x00, 0x02, 0x06, 0x01, 0x00, 0x04, 0x0b, 0x08, 0x00, 0x09, 0x00, 0x00, 0x00
        /*0020*/ 	.byte	0x00, 0x00, 0x00, 0x00


//--------------------- .nv.info._Z5helloPcPi     --------------------------
	.section	.nv.info._Z5helloPcPi,"",@"SHT_CUDA_INFO"
	.sectionflags	@""
	.align	4


	//----- nvinfo : EIATTR_CUDA_API_VERSION
	.align		4
        /*0000*/ 	.byte	0x04, 0x37
        /*0002*/ 	.short	(.L_13 - .L_12)
.L_12:
        /*0004*/ 	.word	0x00000082


	//----- nvinfo : EIATTR_KPARAM_INFO
	.align		4
.L_13:
        /*0008*/ 	.byte	0x04, 0x17
        /*000a*/ 	.short	(.L_15 - .L_14)
.L_14:
        /*000c*/ 	.word	0x00000000
        /*0010*/ 	.short	0x0001
        /*0012*/ 	.short	0x0008
        /*0014*/ 	.byte	0x00, 0xf5, 0x21, 0x00


	//----- nvinfo : EIATTR_KPARAM_INFO
	.align		4
.L_15:
        /*0018*/ 	.byte	0x04, 0x17
        /*001a*/ 	.short	(.L_17 - .L_16)
.L_16:
        /*001c*/ 	.word	0x00000000
        /*0020*/ 	.short	0x0000
        /*0022*/ 	.short	0x0000
        /*0024*/ 	.byte	0x00, 0xf5, 0x21, 0x00


	//----- nvinfo : EIATTR_SPARSE_MMA_MASK
	.align		4
.L_17:
        /*0028*/ 	.byte	0x03, 0x50
        /*002a*/ 	.short	0x0000


	//----- nvinfo : EIATTR_MAXREG_COUNT
	.align		4
        /*002c*/ 	.byte	0x03, 0x1b
        /*002e*/ 	.short	0x00ff


	//----- nvinfo : EIATTR_MERCURY_ISA_VERSION
	.align		4
        /*0030*/ 	.byte	0x03, 0x5f
        /*0032*/ 	.short	0x0101


	//----- nvinfo : EIATTR_VRC_CTA_INIT_COUNT
	.align		4
        /*0034*/ 	.byte	0x02, 0x4a
	.zero		1
	.zero		1


	//----- nvinfo : EIATTR_EXIT_INSTR_OFFSETS
	.align		4
        /*0038*/ 	.byte	0x04, 0x1c
        /*003a*/ 	.short	(.L_19 - .L_18)


	//   ....[0]....
.L_18:
        /*003c*/ 	.word	0x000000c0


	//----- nvinfo : EIATTR_CBANK_PARAM_SIZE
	.align		4
.L_19:
        /*0040*/ 	.byte	0x03, 0x19
        /*0042*/ 	.short	0x0010


	//----- nvinfo : EIATTR_PARAM_CBANK
	.align		4
        /*0044*/ 	.byte	0x04, 0x0a
        /*0046*/ 	.short	(.L_21 - .L_20)
	.align		4
.L_20:
        /*0048*/ 	.word	index@(.nv.constant0._Z5helloPcPi)
        /*004c*/ 	.short	0x0380
        /*004e*/ 	.short	0x0010


	//----- nvinfo : EIATTR_SW_WAR
	.align		4
.L_21:
        /*0050*/ 	.byte	0x04, 0x36
        /*0052*/ 	.short	(.L_23 - .L_22)
.L_22:
        /*0054*/ 	.word	0x00000008
.L_23:


//--------------------- .nv.info._Z10vector_addPfS_S_i --------------------------
	.section	.nv.info._Z10vector_addPfS_S_i,"",@"SHT_CUDA_INFO"
	.sectionflags	@""
	.align	4


	//----- nvinfo : EIATTR_CUDA_API_VERSION
	.align		4
        /*0000*/ 	.byte	0x04, 0x37
        /*0002*/ 	.short	(.L_25 - .L_24)
.L_24:
        /*0004*/ 	.word	0x00000082


	//----- nvinfo : EIATTR_KPARAM_INFO
	.align		4
.L_25:
        /*0008*/ 	.byte	0x04, 0x17
        /*000a*/ 	.short	(.L_27 - .L_26)
.L_26:
        /*000c*/ 	.word	0x00000000
        /*0010*/ 	.short	0x0003
        /*0012*/ 	.short	0x0018
        /*0014*/ 	.byte	0x00, 0xf0, 0x11, 0x00


	//----- nvinfo : EIATTR_KPARAM_INFO
	.align		4
.L_27:
        /*0018*/ 	.byte	0x04, 0x17
        /*001a*/ 	.short	(.L_29 - .L_28)
.L_28:
        /*001c*/ 	.word	0x00000000
        /*0020*/ 	.short	0x0002
        /*0022*/ 	.short	0x0010
        /*0024*/ 	.byte	0x00, 0xf5, 0x21, 0x00


	//----- nvinfo : EIATTR_KPARAM_INFO
	.align		4
.L_29:
        /*0028*/ 	.byte	0x04, 0x17
        /*002a*/ 	.short	(.L_31 - .L_30)
.L_30:
        /*002c*/ 	.word	0x00000000
        /*0030*/ 	.short	0x0001
        /*0032*/ 	.short	0x0008
        /*0034*/ 	.byte	0x00, 0xf5, 0x21, 0x00


	//----- nvinfo : EIATTR_KPARAM_INFO
	.align		4
.L_31:
        /*0038*/ 	.byte	0x04, 0x17
        /*003a*/ 	.short	(.L_33 - .L_32)
.L_32:
        /*003c*/ 	.word	0x00000000
        /*0040*/ 	.short	0x0000
        /*0042*/ 	.short	0x0000
        /*0044*/ 	.byte	0x00, 0xf5, 0x21, 0x00


	//----- nvinfo : EIATTR_SPARSE_MMA_MASK
	.align		4
.L_33:
        /*0048*/ 	.byte	0x03, 0x50
        /*004a*/ 	.short	0x0000


	//----- nvinfo : EIATTR_MAXREG_COUNT
	.align		4
        /*004c*/ 	.byte	0x03, 0x1b
        /*004e*/ 	.short	0x00ff


	//----- nvinfo : EIATTR_MERCURY_ISA_VERSION
	.align		4
        /*0050*/ 	.byte	0x03, 0x5f
        /*0052*/ 	.short	0x0101


	//----- nvinfo : EIATTR_VRC_CTA_INIT_COUNT
	.align		4
        /*0054*/ 	.byte	0x02, 0x4a
	.zero		1
	.zero		1


	//----- nvinfo : EIATTR_EXIT_INSTR_OFFSETS
	.align		4
        /*0058*/ 	.byte	0x04, 0x1c
        /*005a*/ 	.short	(.L_35 - .L_34)


	//   ....[0]....
.L_34:
        /*005c*/ 	.word	0x00000030


	//   ....[1]....
        /*0060*/ 	.word	0x00000680


	//   ....[2]....
        /*0064*/ 	.word	0x00000940


	//   ....[3]....
        /*0068*/ 	.word	0x00000b00


	//   ....[4]....
        /*006c*/ 	.word	0x00000ce0


	//----- nvinfo : EIATTR_CBANK_PARAM_SIZE
	.align		4
.L_35:
        /*0070*/ 	.byte	0x03, 0x19
        /*0072*/ 	.short	0x001c


	//----- nvinfo : EIATTR_PARAM_CBANK
	.align		4
        /*0074*/ 	.byte	0x04, 0x0a
        /*0076*/ 	.short	(.L_37 - .L_36)
	.align		4
.L_36:
        /*0078*/ 	.word	index@(.nv.constant0._Z10vector_addPfS_S_i)
        /*007c*/ 	.short	0x0380
        /*007e*/ 	.short	0x001c


	//----- nvinfo : EIATTR_SW_WAR
	.align		4
.L_37:
        /*0080*/ 	.byte	0x04, 0x36
        /*0082*/ 	.short	(.L_39 - .L_38)
.L_38:
        /*0084*/ 	.word	0x00000008
.L_39:


//--------------------- .nv.callgraph             --------------------------
	.section	.nv.callgraph,"",@"SHT_CUDA_CALLGRAPH"
	.align	4
	.sectionentsize	8
	.align		4
        /*0000*/ 	.word	0x00000000
	.align		4
        /*0004*/ 	.word	0xffffffff
	.align		4
        /*0008*/ 	.word	0x00000000
	.align		4
        /*000c*/ 	.word	0xfffffffe
	.align		4
        /*0010*/ 	.word	0x00000000
	.align		4
        /*0014*/ 	.word	0xfffffffd
	.align		4
        /*0018*/ 	.word	0x00000000
	.align		4
        /*001c*/ 	.word	0xfffffffc


//--------------------- .text._Z5helloPcPi        --------------------------
	.section	.text._Z5helloPcPi,"ax",@progbits
	.align	128
        .global         _Z5helloPcPi
        .type           _Z5helloPcPi,@function
        .size           _Z5helloPcPi,(.L_x_7 - _Z5helloPcPi)
        .other          _Z5helloPcPi,@"STO_CUDA_ENTRY STV_DEFAULT"
_Z5helloPcPi:
.text._Z5helloPcPi:
[----:B------:R-:W-:Y:S01]  /*0000*/  LDC R1, c[0x0][0x37c] ;  /* 0x0000df00ff017b82 */ /* 0x000fe20000000800 */
[----:B------:R-:W0:Y:S07]  /*0010*/  S2R R5, SR_TID.X ;  /* 0x0000000000057919 */ /* 0x000e2e0000002100 */
[----:B------:R-:W1:Y:S01]  /*0020*/  LDC.64 R2, c[0x0][0x388] ;  /* 0x0000e200ff027b82 */ /* 0x000e620000000a00 */
[----:B------:R-:W0:Y:S01]  /*0030*/  LDCU.64 UR6, c[0x0][0x380] ;  /* 0x00007000ff0677ac */ /* 0x000e220008000a00 */
[----:B------:R-:W2:Y:S01]  /*0040*/  LDCU.64 UR4, c[0x0][0x358] ;  /* 0x00006b00ff0477ac */ /* 0x000ea20008000a00 */
[C---:B0-----:R-:W-:Y:S01]  /*0050*/  IADD3 R4, P0, PT, R5.reuse, UR6, RZ ;  /* 0x0000000605047c10 */ /* 0x041fe2000ff1e0ff */
[----:B-1----:R-:W-:-:S03]  /*0060*/  IMAD.WIDE.U32 R2, R5, 0x4, R2 ;  /* 0x0000000405027825 */ /* 0x002fc600078e0002 */
[----:B------:R-:W-:-:S03]  /*0070*/  IADD3.X R5, PT, PT, RZ, UR7, RZ, P0, !PT ;  /* 0x00000007ff057c10 */ /* 0x000fc600087fe4ff */
[----:B--2---:R-:W2:Y:S04]  /*0080*/  LDG.E.U8 R2, desc[UR4][R2.64] ;  /* 0x0000000402027981 */ /* 0x004ea8000c1e1100 */
[----:B------:R-:W2:Y:S02]  /*0090*/  LDG.E.U8 R7, desc[UR4][R4.64] ;  /* 0x0000000404077981 */ /* 0x000ea4000c1e1100 */
[----:B--2---:R-:W-:-:S05]  /*00a0*/  IADD3 R7, PT, PT, R2, R7, RZ ;  /* 0x0000000702077210 */ /* 0x004fca0007ffe0ff */
[----:B------:R-:W-:Y:S01]  /*00b0*/  STG.E.U8 desc[UR4][R4.64], R7 ;  /* 0x0000000704007986 */ /* 0x000fe2000c101104 */
[----:B------:R-:W-:Y:S05]  /*00c0*/  EXIT ;  /* 0x000000000000794d */ /* 0x000fea0003800000 */
.L_x_0:
[----:B------:R-:W-:-:S00]  /*00d0*/  BRA `(.L_x_0) ;  /* 0xfffffffc00fc7947 */ /* 0x000fc0000383ffff */
[----:B------:R-:W-:-:S00]  /*00e0*/  NOP ;  /* 0x0000000000007918 */ /* 0x000fc00000000000 */
        /* <DEDUP_REMOVED lines=9> */
.L_x_7:


//--------------------- .text._Z10vector_addPfS_S_i --------------------------
	.section	.text._Z10vector_addPfS_S_i,"ax",@progbits
	.align	128
        .global         _Z10vector_addPfS_S_i
        .type           _Z10vector_addPfS_S_i,@function
        .size           _Z10vector_addPfS_S_i,(.L_x_8 - _Z10vector_addPfS_S_i)
        .other          _Z10vector_addPfS_S_i,@"STO_CUDA_ENTRY STV_DEFAULT"
_Z10vector_addPfS_S_i:
.text._Z10vector_addPfS_S_i:
[----:B------:R-:W-:Y:S08]  /*0000*/  LDC R1, c[0x0][0x37c] ;  /* 0x0000df00ff017b82 */ /* 0x000ff00000000800 */
[----:B------:R-:W0:Y:S02]  /*0010*/  LDC R2, c[0x0][0x398] ;  /* 0x0000e600ff027b82 */ /* 0x000e240000000800 */
[----:B0-----:R-:W-:-:S13]  /*0020*/  ISETP.GE.AND P0, PT, R2, 0x1, PT ;  /* 0x000000010200780c */ /* 0x001fda0003f06270 */
[----:B------:R-:W-:Y:S05]  /*0030*/  @!P0 EXIT ;  /* 0x000000000000894d */ /* 0x000fea0003800000 */
[C---:B------:R-:W-:Y:S01]  /*0040*/  ISETP.GE.U32.AND P1, PT, R2.reuse, 0x10, PT ;  /* 0x000000100200780c */ /* 0x040fe20003f26070 */
[----:B------:R-:W0:Y:S01]  /*0050*/  LDCU.64 UR10, c[0x0][0x358] ;  /* 0x00006b00ff0a77ac */ /* 0x000e220008000a00 */
[----:B------:R-:W-:Y:S01]  /*0060*/  LOP3.LUT R12, R2, 0xf, RZ, 0xc0, !PT ;  /* 0x0000000f020c7812 */ /* 0x000fe200078ec0ff */
[----:B------:R-:W-:-:S03]  /*0070*/  HFMA2 R0, -RZ, RZ, 0, 0 ;  /* 0x00000000ff007431 */ /* 0x000fc600000001ff */
[----:B------:R-:W-:-:S07]  /*0080*/  ISETP.NE.AND P0, PT, R12, RZ, PT ;  /* 0x000000ff0c00720c */ /* 0x000fce0003f05270 */
[----:B------:R-:W-:Y:S06]  /*0090*/  @!P1 BRA `(.L_x_1) ;  /* 0x0000000400789947 */ /* 0x000fec0003800000 */
[----:B------:R-:W1:Y:S01]  /*00a0*/  LDCU.128 UR12, c[0x0][0x380] ;  /* 0x00007000ff0c77ac */ /* 0x000e620008000c00 */
[----:B------:R-:W-:Y:S01]  /*00b0*/  LOP3.LUT R0, R2, 0x7ffffff0, RZ, 0xc0, !PT ;  /* 0x7ffffff002007812 */ /* 0x000fe200078ec0ff */
[----:B------:R-:W2:Y:S03]  /*00c0*/  LDCU.64 UR6, c[0x0][0x390] ;  /* 0x00007200ff0677ac */ /* 0x000ea60008000a00 */
[----:B------:R-:W-:Y:S01]  /*00d0*/  IADD3 R3, PT, PT, -R0, RZ, RZ ;  /* 0x000000ff00037210 */ /* 0x000fe20007ffe1ff */
[----:B-1----:R-:W-:Y:S02]  /*00e0*/  UIADD3 UR8, UP0, UPT, UR14, 0x20, URZ ;  /* 0x000000200e087890 */ /* 0x002fe4000ff1e0ff */
[----:B------:R-:W-:Y:S02]  /*00f0*/  UIADD3 UR4, UP2, UPT, UR12, 0x20, URZ ;  /* 0x000000200c047890 */ /* 0x000fe4000ff5e0ff */
[----:B--2---:R-:W-:-:S02]  /*0100*/  UIADD3 UR6, UP1, UPT, UR6, 0x20, URZ ;  /* 0x0000002006067890 */ /* 0x004fc4000ff3e0ff */
[----:B------:R-:W-:Y:S01]  /*0110*/  UIADD3.X UR9, UPT, UPT, URZ, UR15, URZ, UP0, !UPT ;  /* 0x0000000fff097290 */ /* 0x000fe200087fe4ff */
[----:B------:R-:W-:Y:S01]  /*0120*/  MOV R16, UR8 ;  /* 0x0000000800107c02 */ /* 0x000fe20008000f00 */
[----:B------:R-:W-:Y:S01]  /*0130*/  UIADD3.X UR5, UPT, UPT, URZ, UR13, URZ, UP2, !UPT ;  /* 0x0000000dff057290 */ /* 0x000fe200097fe4ff */
[----:B------:R-:W-:Y:S01]  /*0140*/  MOV R10, UR4 ;  /* 0x00000004000a7c02 */ /* 0x000fe20008000f00 */
[----:B------:R-:W-:Y:S01]  /*0150*/  UIADD3.X UR7, UPT, UPT, URZ, UR7, URZ, UP1, !UPT ;  /* 0x00000007ff077290 */ /* 0x000fe20008ffe4ff */
[----:B------:R-:W-:Y:S01]  /*0160*/  IMAD.U32 R11, RZ, RZ, UR6 ;  /* 0x00000006ff0b7e24 */ /* 0x000fe2000f8e00ff */
[----:B------:R-:W-:Y:S02]  /*0170*/  MOV R5, UR9 ;  /* 0x0000000900057c02 */ /* 0x000fe40008000f00 */
[----:B------:R-:W-:Y:S02]  /*0180*/  IMAD.U32 R13, RZ, RZ, UR5 ;  /* 0x00000005ff0d7e24 */ /* 0x000fe4000f8e00ff */
[----:B------:R-:W-:-:S07]  /*0190*/  MOV R14, UR7 ;  /* 0x00000007000e7c02 */ /* 0x000fce0008000f00 */
.L_x_2:
[----:B------:R-:W-:Y:S02]  /*01a0*/  MOV R4, R16 ;  /* 0x0000001000047202 */ /* 0x000fe40000000f00 */
[----:B------:R-:W-:Y:S02]  /*01b0*/  MOV R6, R11 ;  /* 0x0000000b00067202 */ /* 0x000fe40000000f00 */
[----:B------:R-:W-:Y:S01]  /*01c0*/  MOV R7, R14 ;  /* 0x0000000e00077202 */ /* 0x000fe20000000f00 */
[----:B0-2---:R-:W2:Y:S04]  /*01d0*/  LDG.E R8, desc[UR10][R4.64+-0x20] ;  /* 0xffffe00a04087981 */ /* 0x005ea8000c1e1900 */
[----:B------:R-:W2:Y:S02]  /*01e0*/  LDG.E R9, desc[UR10][R6.64+-0x20] ;  /* 0xffffe00a06097981 */ /* 0x000ea4000c1e1900 */
[----:B--2---:R-:W-:Y:S01]  /*01f0*/  FADD R11, R8, R9 ;  /* 0x00000009080b7221 */ /* 0x004fe20000000000 */
[----:B------:R-:W-:Y:S01]  /*0200*/  IMAD.MOV.U32 R8, RZ, RZ, R10 ;  /* 0x000000ffff087224 */ /* 0x000fe200078e000a */
[----:B------:R-:W-:-:S05]  /*0210*/  MOV R9, R13 ;  /* 0x0000000d00097202 */ /* 0x000fca0000000f00 */
[----:B------:R0:W-:Y:S04]  /*0220*/  STG.E desc[UR10][R8.64+-0x20], R11 ;  /* 0xffffe00b08007986 */ /* 0x0001e8000c10190a */
[----:B------:R-:W2:Y:S04]  /*0230*/  LDG.E R10, desc[UR10][R4.64+-0x1c] ;  /* 0xffffe40a040a7981 */ /* 0x000ea8000c1e1900 */
[----:B------:R-:W2:Y:S02]  /*0240*/  LDG.E R13, desc[UR10][R6.64+-0x1c] ;  /* 0xffffe40a060d7981 */ /* 0x000ea4000c1e1900 */
[----:B--2---:R-:W-:-:S05]  /*0250*/  FADD R13, R10, R13 ;  /* 0x0000000d0a0d7221 */ /* 0x004fca0000000000 */
[----:B------:R1:W-:Y:S04]  /*0260*/  STG.E desc[UR10][R8.64+-0x1c], R13 ;  /* 0xffffe40d08007986 */ /* 0x0003e8000c10190a */
[----:B------:R-:W2:Y:S04]  /*0270*/  LDG.E R10, desc[UR10][R4.64+-0x18] ;  /* 0xffffe80a040a7981 */ /* 0x000ea8000c1e1900 */
[----:B------:R-:W2:Y:S02]  /*0280*/  LDG.E R15, desc[UR10][R6.64+-0x18] ;  /* 0xffffe80a060f7981 */ /* 0x000ea4000c1e1900 */
[----:B--2---:R-:W-:-:S05]  /*0290*/  FADD R15, R10, R15 ;  /* 0x0000000f0a0f7221 */ /* 0x004fca0000000000 */
[----:B------:R2:W-:Y:S04]  /*02a0*/  STG.E desc[UR10][R8.64+-0x18], R15 ;  /* 0xffffe80f08007986 */ /* 0x0005e8000c10190a */
[----:B------:R-:W3:Y:S04]  /*02b0*/  LDG.E R10, desc[UR10][R4.64+-0x14] ;  /* 0xffffec0a040a7981 */ /* 0x000ee8000c1e1900 */
[----:B------:R-:W3:Y:S02]  /*02c0*/  LDG.E R17, desc[UR10][R6.64+-0x14] ;  /* 0xffffec0a06117981 */ /* 0x000ee4000c1e1900 */
[----:B---3--:R-:W-:-:S05]  /*02d0*/  FADD R17, R10, R17 ;  /* 0x000000110a117221 */ /* 0x008fca0000000000 */
[----:B------:R3:W-:Y:S04]  /*02e0*/  STG.E desc[UR10][R8.64+-0x14], R17 ;  /* 0xffffec1108007986 */ /* 0x0007e8000c10190a */
[----:B------:R-:W4:Y:S04]  /*02f0*/  LDG.E R10, desc[UR10][R4.64+-0x10] ;  /* 0xfffff00a040a7981 */ /* 0x000f28000c1e1900 */
[----:B0-----:R-:W4:Y:S02]  /*0300*/  LDG.E R11, desc[UR10][R6.64+-0x10] ;  /* 0xfffff00a060b7981 */ /* 0x001f24000c1e1900 */
[----:B----4-:R-:W-:-:S05]  /*0310*/  FADD R11, R10, R11 ;  /* 0x0000000b0a0b7221 */ /* 0x010fca0000000000 */
[----:B------:R0:W-:Y:S04]  /*0320*/  STG.E desc[UR10][R8.64+-0x10], R11 ;  /* 0xfffff00b08007986 */ /* 0x0001e8000c10190a */
[----:B------:R-:W4:Y:S04]  /*0330*/  LDG.E R10, desc[UR10][R4.64+-0xc] ;  /* 0xfffff40a040a7981 */ /* 0x000f28000c1e1900 */
[----:B-1----:R-:W4:Y:S02]  /*0340*/  LDG.E R13, desc[UR10][R6.64+-0xc] ;  /* 0xfffff40a060d7981 */ /* 0x002f24000c1e1900 */
[----:B----4-:R-:W-:-:S05]  /*0350*/  FADD R13, R10, R13 ;  /* 0x0000000d0a0d7221 */ /* 0x010fca0000000000 */
[----:B------:R1:W-:Y:S04]  /*0360*/  STG.E desc[UR10][R8.64+-0xc], R13 ;  /* 0xfffff40d08007986 */ /* 0x0003e8000c10190a */
[----:B------:R-:W4:Y:S04]  /*0370*/  LDG.E R10, desc[UR10][R4.64+-0x8] ;  /* 0xfffff80a040a7981 */ /* 0x000f28000c1e1900 */
[----:B--2---:R-:W4:Y:S02]  /*0380*/  LDG.E R15, desc[UR10][R6.64+-0x8] ;  /* 0xfffff80a060f7981 */ /* 0x004f24000c1e1900 */
[----:B----4-:R-:W-:-:S05]  /*0390*/  FADD R15, R10, R15 ;  /* 0x0000000f0a0f7221 */ /* 0x010fca0000000000 */
[----:B------:R2:W-:Y:S04]  /*03a0*/  STG.E desc[UR10][R8.64+-0x8], R15 ;  /* 0xfffff80f08007986 */ /* 0x0005e8000c10190a */
[----:B------:R-:W4:Y:S04]  /*03b0*/  LDG.E R10, desc[UR10][R4.64+-0x4] ;  /* 0xfffffc0a040a7981 */ /* 0x000f28000c1e1900 */
[----:B---3--:R-:W4:Y:S02]  /*03c0*/  LDG.E R17, desc[UR10][R6.64+-0x4] ;  /* 0xfffffc0a06117981 */ /* 0x008f24000c1e1900 */
[----:B----4-:R-:W-:-:S05]  /*03d0*/  FADD R17, R10, R17 ;  /* 0x000000110a117221 */ /* 0x010fca0000000000 */
        /* <DEDUP_REMOVED lines=26> */
[----:B--2---:R-:W4:Y:S01]  /*0580*/  LDG.E R15, desc[UR10][R6.64+0x18] ;  /* 0x0000180a060f7981 */ /* 0x004f22000c1e1900 */
[----:B------:R-:W-:Y:S01]  /*0590*/  IADD3 R3, PT, PT, R3, 0x10, RZ ;  /* 0x0000001003037810 */ /* 0x000fe20007ffe0ff */
[----:B----4-:R-:W-:-:S05]  /*05a0*/  FADD R15, R10, R15 ;  /* 0x0000000f0a0f7221 */ /* 0x010fca0000000000 */
[----:B------:R2:W-:Y:S04]  /*05b0*/  STG.E desc[UR10][R8.64+0x18], R15 ;  /* 0x0000180f08007986 */ /* 0x0005e8000c10190a */
[----:B------:R4:W5:Y:S04]  /*05c0*/  LDG.E R10, desc[UR10][R4.64+0x1c] ;  /* 0x00001c0a040a7981 */ /* 0x000968000c1e1900 */
[----:B---3--:R-:W5:Y:S01]  /*05d0*/  LDG.E R17, desc[UR10][R6.64+0x1c] ;  /* 0x00001c0a06117981 */ /* 0x008f62000c1e1900 */
[----:B------:R-:W-:Y:S02]  /*05e0*/  ISETP.NE.AND P1, PT, R3, RZ, PT ;  /* 0x000000ff0300720c */ /* 0x000fe40003f25270 */
[----:B0-----:R-:W-:-:S02]  /*05f0*/  IADD3 R11, P3, PT, R6, 0x40, RZ ;  /* 0x00000040060b7810 */ /* 0x001fc40007f7e0ff */
[----:B------:R-:W-:-:S03]  /*0600*/  IADD3 R16, P2, PT, R4, 0x40, RZ ;  /* 0x0000004004107810 */ /* 0x000fc60007f5e0ff */
[----:B------:R-:W-:Y:S01]  /*0610*/  IMAD.X R14, RZ, RZ, R7, P3 ;  /* 0x000000ffff0e7224 */ /* 0x000fe200018e0607 */
[----:B----4-:R-:W-:Y:S01]  /*0620*/  IADD3.X R5, PT, PT, RZ, R5, RZ, P2, !PT ;  /* 0x00000005ff057210 */ /* 0x010fe200017fe4ff */
[----:B-----5:R-:W-:Y:S01]  /*0630*/  FADD R17, R10, R17 ;  /* 0x000000110a117221 */ /* 0x020fe20000000000 */
[----:B------:R-:W-:-:S04]  /*0640*/  IADD3 R10, P4, PT, R8, 0x40, RZ ;  /* 0x00000040080a7810 */ /* 0x000fc80007f9e0ff */
[----:B------:R2:W-:Y:S01]  /*0650*/  STG.E desc[UR10][R8.64+0x1c], R17 ;  /* 0x00001c1108007986 */ /* 0x0005e2000c10190a */
[----:B-1----:R-:W-:Y:S01]  /*0660*/  IADD3.X R13, PT, PT, RZ, R9, RZ, P4, !PT ;  /* 0x00000009ff0d7210 */ /* 0x002fe200027fe4ff */
[----:B------:R-:W-:Y:S07]  /*0670*/  @P1 BRA `(.L_x_2) ;  /* 0xfffffff800c81947 */ /* 0x000fee000383ffff */
.L_x_1:
[----:B0-----:R-:W-:Y:S05]  /*0680*/  @!P0 EXIT ;  /* 0x000000000000894d */ /* 0x001fea0003800000 */
[----:B------:R-:W-:Y:S02]  /*0690*/  ISETP.GE.U32.AND P0, PT, R12, 0x8, PT ;  /* 0x000000080c00780c */ /* 0x000fe40003f06070 */
[----:B------:R-:W-:-:S04]  /*06a0*/  LOP3.LUT R14, R2, 0x7, RZ, 0xc0, !PT ;  /* 0x00000007020e7812 */ /* 0x000fc800078ec0ff */
[----:B------:R-:W-:-:S07]  /*06b0*/  ISETP.NE.AND P1, PT, R14, RZ, PT ;  /* 0x000000ff0e00720c */ /* 0x000fce0003f25270 */
[----:B------:R-:W-:Y:S06]  /*06c0*/  @!P0 BRA `(.L_x_3) ;  /* 0x00000000009c8947 */ /* 0x000fec0003800000 */
[----:B------:R-:W0:Y:S08]  /*06d0*/  LDC.64 R4, c[0x0][0x388] ;  /* 0x0000e200ff047b82 */ /* 0x000e300000000a00 */
[----:B------:R-:W1:Y:S08]  /*06e0*/  LDC.64 R6, c[0x0][0x390] ;  /* 0x0000e400ff067b82 */ /* 0x000e700000000a00 */
[----:B--2---:R-:W2:Y:S01]  /*06f0*/  LDC.64 R8, c[0x0][0x380] ;  /* 0x0000e000ff087b82 */ /* 0x004ea20000000a00 */
[----:B0-----:R-:W-:-:S05]  /*0700*/  IMAD.WIDE.U32 R4, R0, 0x4, R4 ;  /* 0x0000000400047825 */ /* 0x001fca00078e0004 */
[----:B------:R-:W3:Y:S01]  /*0710*/  LDG.E R3, desc[UR10][R4.64] ;  /* 0x0000000a04037981 */ /* 0x000ee2000c1e1900 */
[----:B-1----:R-:W-:-:S05]  /*0720*/  IMAD.WIDE.U32 R6, R0, 0x4, R6 ;  /* 0x0000000400067825 */ /* 0x002fca00078e0006 */
[----:B------:R-:W3:Y:S01]  /*0730*/  LDG.E R10, desc[UR10][R6.64] ;  /* 0x0000000a060a7981 */ /* 0x000ee2000c1e1900 */
[----:B--2---:R-:W-:-:S04]  /*0740*/  IMAD.WIDE.U32 R8, R0, 0x4, R8 ;  /* 0x0000000400087825 */ /* 0x004fc800078e0008 */
[----:B---3--:R-:W-:-:S05]  /*0750*/  FADD R3, R3, R10 ;  /* 0x0000000a03037221 */ /* 0x008fca0000000000 */
        /* <DEDUP_REMOVED lines=13> */
[----:B0-----:R-:W4:Y:S04]  /*0830*/  LDG.E R3, desc[UR10][R4.64+0x10] ;  /* 0x0000100a04037981 */ /* 0x001f28000c1e1900 */
[----:B------:R-:W4:Y:S02]  /*0840*/  LDG.E R10, desc[UR10][R6.64+0x10] ;  /* 0x0000100a060a7981 */ /* 0x000f24000c1e1900 */
        /* <DEDUP_REMOVED lines=10> */
[----:B------:R-:W2:Y:S04]  /*08f0*/  LDG.E R10, desc[UR10][R4.64+0x1c] ;  /* 0x00001c0a040a7981 */ /* 0x000ea8000c1e1900 */
[----:B---3--:R-:W2:Y:S01]  /*0900*/  LDG.E R15, desc[UR10][R6.64+0x1c] ;  /* 0x00001c0a060f7981 */ /* 0x008ea2000c1e1900 */
[----:B------:R-:W-:Y:S01]  /*0910*/  IADD3 R0, PT, PT, R0, 0x8, RZ ;  /* 0x0000000800007810 */ /* 0x000fe20007ffe0ff */
[----:B--2---:R-:W-:-:S05]  /*0920*/  FADD R15, R10, R15 ;  /* 0x0000000f0a0f7221 */ /* 0x004fca0000000000 */
[----:B------:R0:W-:Y:S02]  /*0930*/  STG.E desc[UR10][R8.64+0x1c], R15 ;  /* 0x00001c0f08007986 */ /* 0x0001e4000c10190a */
.L_x_3:
[----:B------:R-:W-:Y:S05]  /*0940*/  @!P1 EXIT ;  /* 0x000000000000994d */ /* 0x000fea0003800000 */
[----:B------:R-:W-:Y:S02]  /*0950*/  ISETP.GE.U32.AND P0, PT, R14, 0x4, PT ;  /* 0x000000040e00780c */ /* 0x000fe40003f06070 */
[----:B------:R-:W-:-:S04]  /*0960*/  LOP3.LUT R2, R2, 0x3, RZ, 0xc0, !PT ;  /* 0x0000000302027812 */ /* 0x000fc800078ec0ff */
[----:B------:R-:W-:-:S07]  /*0970*/  ISETP.NE.AND P1, PT, R2, RZ, PT ;  /* 0x000000ff0200720c */ /* 0x000fce0003f25270 */
[----:B------:R-:W-:Y:S06]  /*0980*/  @!P0 BRA `(.L_x_4) ;  /* 0x00000000005c8947 */ /* 0x000fec0003800000 */
[----:B------:R-:W1:Y:S08]  /*0990*/  LDC.64 R4, c[0x0][0x388] ;  /* 0x0000e200ff047b82 */ /* 0x000e700000000a00 */
[----:B------:R-:W3:Y:S08]  /*09a0*/  LDC.64 R6, c[0x0][0x390] ;  /* 0x0000e400ff067b82 */ /* 0x000ef00000000a00 */
[----:B0-2---:R-:W0:Y:S01]  /*09b0*/  LDC.64 R8, c[0x0][0x380] ;  /* 0x0000e000ff087b82 */ /* 0x005e220000000a00 */
[----:B-1----:R-:W-:-:S05]  /*09c0*/  IMAD.WIDE.U32 R4, R0, 0x4, R4 ;  /* 0x0000000400047825 */ /* 0x002fca00078e0004 */
[----:B------:R-:W2:Y:S01]  /*09d0*/  LDG.E R3, desc[UR10][R4.64] ;  /* 0x0000000a04037981 */ /* 0x000ea2000c1e1900 */
[----:B---3--:R-:W-:-:S05]  /*09e0*/  IMAD.WIDE.U32 R6, R0, 0x4, R6 ;  /* 0x0000000400067825 */ /* 0x008fca00078e0006 */
[----:B------:R-:W2:Y:S01]  /*09f0*/  LDG.E R10, desc[UR10][R6.64] ;  /* 0x0000000a060a7981 */ /* 0x000ea2000c1e1900 */
[----:B0-----:R-:W-:-:S04]  /*0a00*/  IMAD.WIDE.U32 R8, R0, 0x4, R8 ;  /* 0x0000000400087825 */ /* 0x001fc800078e0008 */
[----:B--2---:R-:W-:-:S05]  /*0a10*/  FADD R3, R3, R10 ;  /* 0x0000000a03037221 */ /* 0x004fca0000000000 */
        /* <DEDUP_REMOVED lines=9> */
[----:B------:R-:W2:Y:S04]  /*0ab0*/  LDG.E R10, desc[UR10][R4.64+0xc] ;  /* 0x00000c0a040a7981 */ /* 0x000ea8000c1e1900 */
[----:B------:R-:W2:Y:S01]  /*0ac0*/  LDG.E R15, desc[UR10][R6.64+0xc] ;  /* 0x00000c0a060f7981 */ /* 0x000ea2000c1e1900 */
[----:B------:R-:W-:Y:S01]  /*0ad0*/  IADD3 R0, PT, PT, R0, 0x4, RZ ;  /* 0x0000000400007810 */ /* 0x000fe20007ffe0ff */
[----:B--2---:R-:W-:-:S05]  /*0ae0*/  FADD R15, R10, R15 ;  /* 0x0000000f0a0f7221 */ /* 0x004fca0000000000 */
[----:B------:R1:W-:Y:S02]  /*0af0*/  STG.E desc[UR10][R8.64+0xc], R15 ;  /* 0x00000c0f08007986 */ /* 0x0003e4000c10190a */
.L_x_4:
[----:B------:R-:W-:Y:S05]  /*0b00*/  @!P1 EXIT ;  /* 0x000000000000994d */ /* 0x000fea0003800000 */
[----:B------:R-:W3:Y:S08]  /*0b10*/  LDC.64 R4, c[0x0][0x380] ;  /* 0x0000e000ff047b82 */ /* 0x000ef00000000a00 */
[----:B------:R-:W4:Y:S08]  /*0b20*/  LDC.64 R6, c[0x0][0x390] ;  /* 0x0000e400ff067b82 */ /* 0x000f300000000a00 */
[----:B012---:R-:W0:Y:S01]  /*0b30*/  LDC.64 R8, c[0x0][0x388] ;  /* 0x0000e200ff087b82 */ /* 0x007e220000000a00 */
[----:B---3--:R-:W-:-:S04]  /*0b40*/  IMAD.WIDE.U32 R4, R0, 0x4, R4 ;  /* 0x0000000400047825 */ /* 0x008fc800078e0004 */
[----:B------:R-:W-:Y:S01]  /*0b50*/  IMAD.MOV.U32 R10, RZ, RZ, R4 ;  /* 0x000000ffff0a7224 */ /* 0x000fe200078e0004 */
[----:B------:R-:W-:Y:S01]  /*0b60*/  MOV R13, R5 ;  /* 0x00000005000d7202 */ /* 0x000fe20000000f00 */
[----:B----4-:R-:W-:-:S05]  /*0b70*/  IMAD.WIDE.U32 R6, R0, 0x4, R6 ;  /* 0x0000000400067825 */ /* 0x010fca00078e0006 */
[----:B------:R-:W-:Y:S01]  /*0b80*/  MOV R11, R7 ;  /* 0x00000007000b7202 */ /* 0x000fe20000000f00 */
[----:B0-----:R-:W-:Y:S01]  /*0b90*/  IMAD.WIDE.U32 R8, R0, 0x4, R8 ;  /* 0x0000000400087825 */ /* 0x001fe200078e0008 */
[----:B------:R-:W-:-:S07]  /*0ba0*/  IADD3 R0, PT, PT, -R2, RZ, RZ ;  /* 0x000000ff02007210 */ /* 0x000fce0007ffe1ff */
.L_x_5:
[----:B0-----:R-:W-:Y:S01]  /*0bb0*/  IMAD.MOV.U32 R2, RZ, RZ, R8 ;  /* 0x000000ffff027224 */ /* 0x001fe200078e0008 */
[----:B------:R-:W-:Y:S02]  /*0bc0*/  MOV R5, R11 ;  /* 0x0000000b00057202 */ /* 0x000fe40000000f00 */
[----:B------:R-:W-:Y:S02]  /*0bd0*/  MOV R3, R9 ;  /* 0x0000000900037202 */ /* 0x000fe40000000f00 */
[----:B------:R-:W-:-:S03]  /*0be0*/  MOV R4, R6 ;  /* 0x0000000600047202 */ /* 0x000fc60000000f00 */
[----:B------:R0:W2:Y:S04]  /*0bf0*/  LDG.E R2, desc[UR10][R2.64] ;  /* 0x0000000a02027981 */ /* 0x0000a8000c1e1900 */
[----:B------:R-:W2:Y:S01]  /*0c00*/  LDG.E R5, desc[UR10][R4.64] ;  /* 0x0000000a04057981 */ /* 0x000ea2000c1e1900 */
[----:B------:R-:W-:Y:S02]  /*0c10*/  IADD3 R0, PT, PT, R0, 0x1, RZ ;  /* 0x0000000100007810 */ /* 0x000fe40007ffe0ff */
[----:B------:R-:W-:Y:S02]  /*0c20*/  IADD3 R6, P2, PT, R6, 0x4, RZ ;  /* 0x0000000406067810 */ /* 0x000fe40007f5e0ff */
[----:B------:R-:W-:Y:S01]  /*0c30*/  ISETP.NE.AND P0, PT, R0, RZ, PT ;  /* 0x000000ff0000720c */ /* 0x000fe20003f05270 */
[----:B0-----:R-:W-:Y:S01]  /*0c40*/  IMAD.MOV.U32 R3, RZ, RZ, R13 ;  /* 0x000000ffff037224 */ /* 0x001fe200078e000d */
[----:B------:R-:W-:-:S02]  /*0c50*/  IADD3 R8, P3, PT, R8, 0x4, RZ ;  /* 0x0000000408087810 */ /* 0x000fc40007f7e0ff */
[----:B------:R-:W-:Y:S02]  /*0c60*/  IADD3.X R11, PT, PT, RZ, R11, RZ, P2, !PT ;  /* 0x0000000bff0b7210 */ /* 0x000fe400017fe4ff */
[----:B------:R-:W-:Y:S01]  /*0c70*/  IADD3.X R9, PT, PT, RZ, R9, RZ, P3, !PT ;  /* 0x00000009ff097210 */ /* 0x000fe20001ffe4ff */
[----:B--2---:R-:W-:Y:S01]  /*0c80*/  FADD R7, R2, R5 ;  /* 0x0000000502077221 */ /* 0x004fe20000000000 */
[----:B------:R-:W-:Y:S02]  /*0c90*/  MOV R2, R10 ;  /* 0x0000000a00027202 */ /* 0x000fe40000000f00 */
[----:B------:R-:W-:-:S03]  /*0ca0*/  IADD3 R10, P1, PT, R10, 0x4, RZ ;  /* 0x000000040a0a7810 */ /* 0x000fc60007f3e0ff */
[----:B------:R0:W-:Y:S01]  /*0cb0*/  STG.E desc[UR10][R2.64], R7 ;  /* 0x0000000702007986 */ /* 0x0001e2000c10190a */
[----:B------:R-:W-:Y:S01]  /*0cc0*/  IADD3.X R13, PT, PT, RZ, R13, RZ, P1, !PT ;  /* 0x0000000dff0d7210 */ /* 0x000fe20000ffe4ff */
[----:B------:R-:W-:Y:S08]  /*0cd0*/  @P0 BRA `(.L_x_5) ;  /* 0xfffffffc00b40947 */ /* 0x000ff0000383ffff */
[----:B------:R-:W-:Y:S05]  /*0ce0*/  EXIT ;  /* 0x000000000000794d */ /* 0x000fea0003800000 */
.L_x_6:
        /* <DEDUP_REMOVED lines=9> */
.L_x_8:


//--------------------- .nv.shared.reserved.0     --------------------------
	.section	.nv.shared.reserved.0,"aw",@nobits
	.weak		__nv_reservedSMEM_offset_0_alias
	.size		__nv_reservedSMEM_offset_0_alias, 0, 64
	.other		__nv_reservedSMEM_offset_0_alias,@"STO_CUDA_RESERVED_SHARED STV_DEFAULT"
__nv_reservedSMEM_offset_0_alias:
	.zero		0
	.zero		64


//--------------------- .nv.constant0._Z5helloPcPi --------------------------
	.section	.nv.constant0._Z5helloPcPi,"a",@progbits
	.sectionflags	@""
	.align	4
.nv.constant0._Z5helloPcPi:
	.zero		912


//--------------------- .nv.constant0._Z10vector_addPfS_S_i --------------------------
	.section	.nv.constant0._Z10vector_addPfS_S_i,"a",@progbits
	.sectionflags	@""
	.align	4
.nv.constant0._Z10vector_addPfS_S_i:
	.zero		924


//--------------------- SYMBOLS --------------------------

	.type		.nv.reservedSmem.offset0,@object
	.size		.nv.reservedSmem.offset0,0x4
